	.headerflags	@"EF_CUDA_TEXMODE_UNIFIED EF_CUDA_64BIT_ADDRESS EF_CUDA_ACCELERATORS EF_CUDA_SM90 EF_CUDA_VIRTUAL_SM(EF_CUDA_SM90)"
	.elftype	@"ET_EXEC"


//--------------------- .nv.info                  --------------------------
	.section	.nv.info,"",@"SHT_CUDA_INFO"
	.align	4


	//----- nvinfo : EIATTR_REGCOUNT
	.align		4
        /*0000*/ 	.byte	0x04, 0x2f
        /*0002*/ 	.short	(.L_3 - .L_2)
	.align		4
.L_2:
        /*0004*/ 	.word	index@(triton_poi_fused__native_batch_norm_legit_no_training_relu_42)
        /*0008*/ 	.word	0x00000020


	//----- nvinfo : EIATTR_MIN_STACK_SIZE
	.align		4
.L_3:
        /*000c*/ 	.byte	0x04, 0x12
        /*000e*/ 	.short	(.L_5 - .L_4)
	.align		4
.L_4:
        /*0010*/ 	.word	index@(triton_poi_fused__native_batch_norm_legit_no_training_relu_42)
        /*0014*/ 	.word	0x00000000


	//----- nvinfo : EIATTR_FRAME_SIZE
	.align		4
.L_5:
        /*0018*/ 	.byte	0x04, 0x11
        /*001a*/ 	.short	(.L_7 - .L_6)
	.align		4
.L_6:
        /*001c*/ 	.word	index@(triton_poi_fused__native_batch_norm_legit_no_training_relu_42)
        /*0020*/ 	.word	0x00000000


	//----- nvinfo : EIATTR_MIN_STACK_SIZE
	.align		4
.L_7:
        /*0024*/ 	.byte	0x04, 0x12
        /*0026*/ 	.short	(.L_9 - .L_8)
	.align		4
.L_8:
        /*0028*/ 	.word	index@(triton_poi_fused__native_batch_norm_legit_no_training_relu_42)
        /*002c*/ 	.word	0x00000000
.L_9:


//--------------------- .nv.info.triton_poi_fused__native_batch_norm_legit_no_training_relu_42 --------------------------
	.section	.nv.info.triton_poi_fused__native_batch_norm_legit_no_training_relu_42,"",@"SHT_CUDA_INFO"
	.sectionflags	@""
	.align	4


	//----- nvinfo : EIATTR_CUDA_API_VERSION
	.align		4
        /*0000*/ 	.byte	0x04, 0x37
        /*0002*/ 	.short	(.L_11 - .L_10)
.L_10:
        /*0004*/ 	.word	0x0000007c


	//----- nvinfo : EIATTR_KPARAM_INFO
	.align		4
.L_11:
        /*0008*/ 	.byte	0x04, 0x17
        /*000a*/ 	.short	(.L_13 - .L_12)
.L_12:
        /*000c*/ 	.word	0x00000000
        /*0010*/ 	.short	0x0006
        /*0012*/ 	.short	0x0030
        /*0014*/ 	.byte	0x00, 0xf0, 0x11, 0x00


	//----- nvinfo : EIATTR_KPARAM_INFO
	.align		4
.L_13:
        /*0018*/ 	.byte	0x04, 0x17
        /*001a*/ 	.short	(.L_15 - .L_14)
.L_14:
        /*001c*/ 	.word	0x00000000
        /*0020*/ 	.short	0x0005
        /*0022*/ 	.short	0x0028
        /*0024*/ 	.byte	0x00, 0xf4, 0x21, 0x00


	//----- nvinfo : EIATTR_KPARAM_INFO
	.align		4
.L_15:
        /*0028*/ 	.byte	0x04, 0x17
        /*002a*/ 	.short	(.L_17 - .L_16)
.L_16:
        /*002c*/ 	.word	0x00000000
        /*0030*/ 	.short	0x0004
        /*0032*/ 	.short	0x0020
        /*0034*/ 	.byte	0x00, 0xf4, 0x21, 0x00


	//----- nvinfo : EIATTR_KPARAM_INFO
	.align		4
.L_17:
        /*0038*/ 	.byte	0x04, 0x17
        /*003a*/ 	.short	(.L_19 - .L_18)
.L_18:
        /*003c*/ 	.word	0x00000000
        /*0040*/ 	.short	0x0003
        /*0042*/ 	.short	0x0018
        /*0044*/ 	.byte	0x00, 0xf4, 0x21, 0x00


	//----- nvinfo : EIATTR_KPARAM_INFO
	.align		4
.L_19:
        /*0048*/ 	.byte	0x04, 0x17
        /*004a*/ 	.short	(.L_21 - .L_20)
.L_20:
        /*004c*/ 	.word	0x00000000
        /*0050*/ 	.short	0x0002
        /*0052*/ 	.short	0x0010
        /*0054*/ 	.byte	0x00, 0xf4, 0x21, 0x00


	//----- nvinfo : EIATTR_KPARAM_INFO
	.align		4
.L_21:
        /*0058*/ 	.byte	0x04, 0x17
        /*005a*/ 	.short	(.L_23 - .L_22)
.L_22:
        /*005c*/ 	.word	0x00000000
        /*0060*/ 	.short	0x0001
        /*0062*/ 	.short	0x0008
        /*0064*/ 	.byte	0x00, 0xf4, 0x21, 0x00


	//----- nvinfo : EIATTR_KPARAM_INFO
	.align		4
.L_23:
        /*0068*/ 	.byte	0x04, 0x17
        /*006a*/ 	.short	(.L_25 - .L_24)
.L_24:
        /*006c*/ 	.word	0x00000000
        /*0070*/ 	.short	0x0000
        /*0072*/ 	.short	0x0000
        /*0074*/ 	.byte	0x00, 0xf4, 0x21, 0x00


	//----- nvinfo : EIATTR_SPARSE_MMA_MASK
	.align		4
.L_25:
        /*0078*/ 	.byte	0x03, 0x50
        /*007a*/ 	.short	0x0000


	//----- nvinfo : EIATTR_MAXREG_COUNT
	.align		4
        /*007c*/ 	.byte	0x03, 0x1b
        /*007e*/ 	.short	0x00ff


	//----- nvinfo : EIATTR_EXIT_INSTR_OFFSETS
	.align		4
        /*0080*/ 	.byte	0x04, 0x1c
        /*0082*/ 	.short	(.L_27 - .L_26)


	//   ....[0]....
.L_26:
        /*0084*/ 	.word	0x00000710


	//----- nvinfo : EIATTR_REQNTID
	.align		4
.L_27:
        /*0088*/ 	.byte	0x04, 0x10
        /*008a*/ 	.short	(.L_29 - .L_28)
.L_28:
        /*008c*/ 	.word	0x00000080
        /*0090*/ 	.word	0x00000001
        /*0094*/ 	.word	0x00000001


	//----- nvinfo : EIATTR_CBANK_PARAM_SIZE
	.align		4
.L_29:
        /*0098*/ 	.byte	0x03, 0x19
        /*009a*/ 	.short	0x0034


	//----- nvinfo : EIATTR_PARAM_CBANK
	.align		4
        /*009c*/ 	.byte	0x04, 0x0a
        /*009e*/ 	.short	(.L_31 - .L_30)
	.align		4
.L_30:
        /*00a0*/ 	.word	index@(.nv.constant0.triton_poi_fused__native_batch_norm_legit_no_training_relu_42)
        /*00a4*/ 	.short	0x0210
        /*00a6*/ 	.short	0x0034


	//----- nvinfo : EIATTR_SW_WAR
	.align		4
.L_31:
        /*00a8*/ 	.byte	0x04, 0x36
        /*00aa*/ 	.short	(.L_33 - .L_32)
.L_32:
        /*00ac*/ 	.word	0x00000008
.L_33:


//--------------------- .nv.callgraph             --------------------------
	.section	.nv.callgraph,"",@"SHT_CUDA_CALLGRAPH"
	.align	4
	.sectionentsize	8
	.align		4
        /*0000*/ 	.word	0x00000000
	.align		4
        /*0004*/ 	.word	0xffffffff
	.align		4
        /*0008*/ 	.word	0x00000000
	.align		4
        /*000c*/ 	.word	0xfffffffe
	.align		4
        /*0010*/ 	.word	0x00000000
	.align		4
        /*0014*/ 	.word	0xfffffffd
	.align		4
        /*0018*/ 	.word	0x00000000
	.align		4
        /*001c*/ 	.word	0xfffffffc


//--------------------- .nv.constant4             --------------------------
	.section	.nv.constant4,"a",@progbits
	.align	8
	.align		8
.nv.constant4:
        /*0000*/ 	.dword	_$_str
	.align		8
        /*0008*/ 	.dword	_$_str_$_2


//--------------------- .text.triton_poi_fused__native_batch_norm_legit_no_training_relu_42 --------------------------
	.section	.text.triton_poi_fused__native_batch_norm_legit_no_training_relu_42,"ax",@progbits
	.align	128
        .global         triton_poi_fused__native_batch_norm_legit_no_training_relu_42
        .type           triton_poi_fused__native_batch_norm_legit_no_training_relu_42,@function
        .size           triton_poi_fused__native_batch_norm_legit_no_training_relu_42,(.L_x_1 - triton_poi_fused__native_batch_norm_legit_no_training_relu_42)
        .other          triton_poi_fused__native_batch_norm_legit_no_training_relu_42,@"STO_CUDA_ENTRY STV_DEFAULT"
triton_poi_fused__native_batch_norm_legit_no_training_relu_42:
.text.triton_poi_fused__native_batch_norm_legit_no_training_relu_42:
[----:B------:R-:W-:Y:S01]  /*0000*/  LDC R1, c[0x0][0x28] ;  /* 0x00000a00ff017b82 */ /* 0x000fe20000000800 */
[----:B------:R-:W1:Y:S07]  /*0010*/  S2R R0, SR_TID.X ;  /* 0x0000000000007919 */ /* 0x000e6e0000002100 */
[----:B------:R-:W2:Y:S01]  /*0020*/  LDC.64 R4, c[0x0][0x220] ;  /* 0x00008800ff047b82 */ /* 0x000ea20000000a00 */
[----:B------:R-:W-:Y:S01]  /*0030*/  ULDC.64 UR4, c[0x0][0x208] ;  /* 0x0000820000047ab9 */ /* 0x000fe20000000a00 */
[----:B------:R-:W3:Y:S06]  /*0040*/  S2R R7, SR_CTAID.X ;  /* 0x0000000000077919 */ /* 0x000eec0000002500 */
[----:B------:R-:W4:Y:S08]  /*0050*/  LDC.64 R12, c[0x0][0x218] ;  /* 0x00008600ff0c7b82 */ /* 0x000f300000000a00 */
[----:B------:R-:W5:Y:S08]  /*0060*/  LDC.64 R22, c[0x0][0x210] ;  /* 0x00008400ff167b82 */ /* 0x000f700000000a00 */
[----:B------:R-:W5:Y:S01]  /*0070*/  LDC.64 R20, c[0x0][0x228] ;  /* 0x00008a00ff147b82 */ /* 0x000f620000000a00 */
[----:B-1----:R-:W-:-:S07]  /*0080*/  SHF.L.U32 R0, R0, 0x2, RZ ;  /* 0x0000000200007819 */ /* 0x002fce00000006ff */
[----:B------:R-:W1:Y:S01]  /*0090*/  LDC.64 R24, c[0x0][0x230] ;  /* 0x00008c00ff187b82 */ /* 0x000e620000000a00 */
[----:B---3--:R-:W-:Y:S02]  /*00a0*/  SHF.R.S32.HI R3, RZ, 0x15, R7 ;  /* 0x00000015ff037819 */ /* 0x008fe40000011407 */
[----:B------:R-:W-:Y:S02]  /*00b0*/  LOP3.LUT R0, R0, 0x1fc, RZ, 0xc0, !PT ;  /* 0x000001fc00007812 */ /* 0x000fe400078ec0ff */
[----:B------:R-:W-:Y:S02]  /*00c0*/  SGXT R3, R3, 0x1 ;  /* 0x000000010303781a */ /* 0x000fe40000000200 */
[----:B------:R-:W-:-:S04]  /*00d0*/  LEA R0, R7, R0, 0xa ;  /* 0x0000000007007211 */ /* 0x000fc800078e50ff */
[----:B------:R-:W-:-:S04]  /*00e0*/  LEA.HI R3, R3, R0, RZ, 0x8 ;  /* 0x0000000003037211 */ /* 0x000fc800078f40ff */
[----:B------:R-:W-:-:S04]  /*00f0*/  LOP3.LUT R3, R3, 0xffffff00, RZ, 0xc0, !PT ;  /* 0xffffff0003037812 */ /* 0x000fc800078ec0ff */
[----:B------:R-:W-:-:S05]  /*0100*/  IADD3 R3, R0, -R3, RZ ;  /* 0x8000000300037210 */ /* 0x000fca0007ffe0ff */
[----:B--2---:R-:W-:-:S06]  /*0110*/  IMAD.WIDE R4, R3, 0x4, R4 ;  /* 0x0000000403047825 */ /* 0x004fcc00078e0204 */
[----:B------:R-:W2:Y:S01]  /*0120*/  LDG.E.EL.128 R4, desc[UR4][R4.64] ;  /* 0x0000000404047981 */ /* 0x000ea2000c2e1d00 */
[----:B----4-:R-:W-:-:S04]  /*0130*/  IMAD.WIDE R12, R3, 0x4, R12 ;  /* 0x00000004030c7825 */ /* 0x010fc800078e020c */
[----:B-----5:R-:W-:Y:S02]  /*0140*/  IMAD.WIDE R22, R0, 0x4, R22 ;  /* 0x0000000400167825 */ /* 0x020fe400078e0216 */
[----:B------:R-:W3:Y:S02]  /*0150*/  LDG.E.EL.128 R12, desc[UR4][R12.64] ;  /* 0x000000040c0c7981 */ /* 0x000ee4000c2e1d00 */
[C---:B0-----:R-:W-:Y:S02]  /*0160*/  IMAD.WIDE R20, R3.reuse, 0x4, R20 ;  /* 0x0000000403147825 */ /* 0x041fe400078e0214 */
[----:B------:R-:W3:Y:S02]  /*0170*/  LDG.E.128 R16, desc[UR4][R22.64+0x800] ;  /* 0x0008000416107981 */ /* 0x000ee4000c1e1d00 */
[----:B-1----:R-:W-:-:S04]  /*0180*/  IMAD.WIDE R24, R3, 0x4, R24 ;  /* 0x0000000403187825 */ /* 0x002fc800078e0218 */
[----:B--2---:R-:W-:Y:S01]  /*0190*/  FADD R6, R6, 0.0010000000474974513054 ;  /* 0x3a83126f06067421 */ /* 0x004fe20000000000 */
[----:B------:R-:W-:Y:S01]  /*01a0*/  FADD R2, R4, 0.0010000000474974513054 ;  /* 0x3a83126f04027421 */ /* 0x000fe20000000000 */
[----:B------:R-:W-:-:S03]  /*01b0*/  FADD R8, R5, 0.0010000000474974513054 ;  /* 0x3a83126f05087421 */ /* 0x000fc60000000000 */
[----:B------:R-:W0:Y:S08]  /*01c0*/  MUFU.SQRT R26, R2 ;  /* 0x00000002001a7308 */ /* 0x000e300000002000 */
[----:B------:R-:W1:Y:S01]  /*01d0*/  MUFU.SQRT R6, R6 ;  /* 0x0000000600067308 */ /* 0x000e620000002000 */
[----:B0-----:R-:W-:-:S07]  /*01e0*/  FSETP.GT.AND P0, PT, R26, 8.50705917302346158658e+37, PT ;  /* 0x7e8000001a00780b */ /* 0x001fce0003f04000 */
[----:B------:R0:W2:Y:S01]  /*01f0*/  MUFU.SQRT R27, R8 ;  /* 0x00000008001b7308 */ /* 0x0000a20000002000 */
[----:B------:R-:W-:Y:S02]  /*0200*/  FSETP.GEU.AND P3, PT, R26, 1.175494350822287508e-38, PT ;  /* 0x008000001a00780b */ /* 0x000fe40003f6e000 */
[C---:B-1----:R-:W-:Y:S02]  /*0210*/  FSETP.GT.AND P2, PT, R6.reuse, 8.50705917302346158658e+37, PT ;  /* 0x7e8000000600780b */ /* 0x042fe40003f44000 */
[----:B------:R-:W-:Y:S01]  /*0220*/  FSETP.GEU.AND P5, PT, R6, 1.175494350822287508e-38, PT ;  /* 0x008000000600780b */ /* 0x000fe20003fae000 */
[----:B------:R-:W-:Y:S01]  /*0230*/  HFMA2.MMA R2, -RZ, RZ, 1.625, 0 ;  /* 0x3e800000ff027435 */ /* 0x000fe200000001ff */
[----:B0-----:R-:W4:Y:S01]  /*0240*/  LDG.E.128 R8, desc[UR4][R22.64] ;  /* 0x0000000416087981 */ /* 0x001f22000c1e1d00 */
[----:B------:R-:W-:Y:S01]  /*0250*/  @P0 FMUL R26, R26, 0.25 ;  /* 0x3e8000001a1a0820 */ /* 0x000fe20000400000 */
[----:B--2---:R-:W-:-:S05]  /*0260*/  FSETP.GT.AND P1, PT, R27, 8.50705917302346158658e+37, PT ;  /* 0x7e8000001b00780b */ /* 0x004fca0003f24000 */
[----:B------:R-:W-:Y:S01]  /*0270*/  @!P3 FMUL R26, R26, 16777216 ;  /* 0x4b8000001a1ab820 */ /* 0x000fe20000400000 */
[C---:B------:R-:W-:Y:S01]  /*0280*/  FSETP.GEU.AND P4, PT, R27.reuse, 1.175494350822287508e-38, PT ;  /* 0x008000001b00780b */ /* 0x040fe20003f8e000 */
[----:B------:R-:W-:Y:S02]  /*0290*/  @P2 FMUL R6, R6, 0.25 ;  /* 0x3e80000006062820 */ /* 0x000fe40000400000 */
[----:B------:R0:W1:Y:S01]  /*02a0*/  MUFU.RCP R5, R26 ;  /* 0x0000001a00057308 */ /* 0x0000620000001000 */
[----:B------:R-:W2:Y:S01]  /*02b0*/  LDG.E.EL.128 R20, desc[UR4][R20.64] ;  /* 0x0000000414147981 */ /* 0x000ea2000c2e1d00 */
[----:B------:R-:W-:Y:S02]  /*02c0*/  @!P5 FMUL R6, R6, 16777216 ;  /* 0x4b8000000606d820 */ /* 0x000fe40000400000 */
[----:B------:R-:W-:-:S04]  /*02d0*/  @P1 FMUL R27, R27, 0.25 ;  /* 0x3e8000001b1b1820 */ /* 0x000fc80000400000 */
[----:B------:R-:W5:Y:S02]  /*02e0*/  MUFU.RCP R6, R6 ;  /* 0x0000000600067308 */ /* 0x000f640000001000 */
[----:B------:R-:W-:Y:S01]  /*02f0*/  @!P4 FMUL R27, R27, 16777216 ;  /* 0x4b8000001b1bc820 */ /* 0x000fe20000400000 */
[----:B0-----:R-:W-:-:S05]  /*0300*/  FSEL R26, R2, 1, P0 ;  /* 0x3f800000021a7808 */ /* 0x001fca0000000000 */
[----:B------:R0:W-:Y:S01]  /*0310*/  MUFU.RCP R4, R27 ;  /* 0x0000001b00047308 */ /* 0x0001e20000001000 */
[----:B------:R-:W-:Y:S01]  /*0320*/  @!P3 FMUL R26, R26, 16777216 ;  /* 0x4b8000001a1ab820 */ /* 0x000fe20000400000 */
[----:B0-----:R-:W-:-:S03]  /*0330*/  FSEL R27, R2, 1, P2 ;  /* 0x3f800000021b7808 */ /* 0x001fc60001000000 */
[----:B-1----:R-:W-:Y:S02]  /*0340*/  FMUL R3, R5, R26 ;  /* 0x0000001a05037220 */ /* 0x002fe40000400000 */
[----:B------:R-:W-:-:S04]  /*0350*/  @!P5 FMUL R27, R27, 16777216 ;  /* 0x4b8000001b1bd820 */ /* 0x000fc80000400000 */
[----:B-----5:R-:W-:Y:S02]  /*0360*/  FMUL R5, R6, R27 ;  /* 0x0000001b06057220 */ /* 0x020fe40000400000 */
[----:B------:R-:W2:Y:S01]  /*0370*/  LDG.E.EL.128 R24, desc[UR4][R24.64] ;  /* 0x0000000418187981 */ /* 0x000ea2000c2e1d00 */
[----:B------:R-:W-:-:S04]  /*0380*/  FADD R7, R7, 0.0010000000474974513054 ;  /* 0x3a83126f07077421 */ /* 0x000fc80000000000 */
[----:B------:R0:W1:Y:S01]  /*0390*/  MUFU.SQRT R28, R7 ;  /* 0x00000007001c7308 */ /* 0x0000620000002000 */
[----:B------:R-:W-:Y:S01]  /*03a0*/  FSEL R29, R2, 1, P1 ;  /* 0x3f800000021d7808 */ /* 0x000fe20000800000 */
[----:B0-----:R-:W0:Y:S01]  /*03b0*/  LDC.64 R6, c[0x0][0x238] ;  /* 0x00008e00ff067b82 */ /* 0x001e220000000a00 */
[C---:B-1----:R-:W-:Y:S02]  /*03c0*/  FSETP.GT.AND P0, PT, R28.reuse, 8.50705917302346158658e+37, PT ;  /* 0x7e8000001c00780b */ /* 0x042fe40003f04000 */
[----:B------:R-:W-:-:S11]  /*03d0*/  FSETP.GEU.AND P1, PT, R28, 1.175494350822287508e-38, PT ;  /* 0x008000001c00780b */ /* 0x000fd60003f2e000 */
[----:B------:R-:W-:-:S04]  /*03e0*/  @P0 FMUL R28, R28, 0.25 ;  /* 0x3e8000001c1c0820 */ /* 0x000fc80000400000 */
[----:B------:R-:W-:Y:S01]  /*03f0*/  @!P1 FMUL R28, R28, 16777216 ;  /* 0x4b8000001c1c9820 */ /* 0x000fe20000400000 */
[----:B------:R-:W-:-:S05]  /*0400*/  @!P4 FMUL R29, R29, 16777216 ;  /* 0x4b8000001d1dc820 */ /* 0x000fca0000400000 */
[----:B------:R-:W1:Y:S01]  /*0410*/  MUFU.RCP R28, R28 ;  /* 0x0000001c001c7308 */ /* 0x000e620000001000 */
[----:B------:R-:W-:Y:S01]  /*0420*/  FMUL R4, R4, R29 ;  /* 0x0000001d04047220 */ /* 0x000fe20000400000 */
[----:B------:R-:W-:-:S05]  /*0430*/  FSEL R29, R2, 1, P0 ;  /* 0x3f800000021d7808 */ /* 0x000fca0000000000 */
[----:B------:R-:W-:Y:S01]  /*0440*/  @!P1 FMUL R29, R29, 16777216 ;  /* 0x4b8000001d1d9820 */ /* 0x000fe20000400000 */
[----:B---3--:R-:W-:Y:S01]  /*0450*/  FADD R19, R19, -R15 ;  /* 0x8000000f13137221 */ /* 0x008fe20000000000 */
[----:B------:R-:W-:Y:S01]  /*0460*/  FADD R16, R16, -R12 ;  /* 0x8000000c10107221 */ /* 0x000fe20000000000 */
[----:B------:R-:W-:Y:S01]  /*0470*/  FADD R18, R18, -R14 ;  /* 0x8000000e12127221 */ /* 0x000fe20000000000 */
[----:B-1----:R-:W-:Y:S01]  /*0480*/  FMUL R2, R28, R29 ;  /* 0x0000001d1c027220 */ /* 0x002fe20000400000 */
[----:B------:R-:W-:Y:S01]  /*0490*/  FADD R17, R17, -R13 ;  /* 0x8000000d11117221 */ /* 0x000fe20000000000 */
[----:B----4-:R-:W-:Y:S01]  /*04a0*/  FADD R11, R11, -R15 ;  /* 0x8000000f0b0b7221 */ /* 0x010fe20000000000 */
[----:B------:R-:W-:Y:S01]  /*04b0*/  FADD R8, R8, -R12 ;  /* 0x8000000c08087221 */ /* 0x000fe20000000000 */
[----:B------:R-:W-:Y:S02]  /*04c0*/  FADD R12, R10, -R14 ;  /* 0x8000000e0a0c7221 */ /* 0x000fe40000000000 */
[C---:B------:R-:W-:Y:S01]  /*04d0*/  FMUL R10, R2.reuse, R11 ;  /* 0x0000000b020a7220 */ /* 0x040fe20000400000 */
[----:B------:R-:W-:Y:S01]  /*04e0*/  FMUL R2, R2, R19 ;  /* 0x0000001302027220 */ /* 0x000fe20000400000 */
[----:B------:R-:W-:Y:S01]  /*04f0*/  FADD R9, R9, -R13 ;  /* 0x8000000d09097221 */ /* 0x000fe20000000000 */
[C---:B------:R-:W-:Y:S01]  /*0500*/  FMUL R11, R5.reuse, R12 ;  /* 0x0000000c050b7220 */ /* 0x040fe20000400000 */
[----:B------:R-:W-:Y:S01]  /*0510*/  FMUL R5, R5, R18 ;  /* 0x0000001205057220 */ /* 0x000fe20000400000 */
[C---:B------:R-:W-:Y:S01]  /*0520*/  FMUL R15, R3.reuse, R8 ;  /* 0x00000008030f7220 */ /* 0x040fe20000400000 */
[C---:B------:R-:W-:Y:S01]  /*0530*/  FMUL R8, R4.reuse, R17 ;  /* 0x0000001104087220 */ /* 0x040fe20000400000 */
[----:B------:R-:W-:Y:S01]  /*0540*/  FMUL R13, R3, R16 ;  /* 0x00000010030d7220 */ /* 0x000fe20000400000 */
[----:B------:R-:W-:Y:S01]  /*0550*/  FMUL R12, R4, R9 ;  /* 0x00000009040c7220 */ /* 0x000fe20000400000 */
[----:B--2---:R-:W-:Y:S01]  /*0560*/  FFMA R2, R23, R2, R27 ;  /* 0x0000000217027223 */ /* 0x004fe2000000001b */
[----:B------:R-:W-:Y:S01]  /*0570*/  FFMA R5, R22, R5, R26 ;  /* 0x0000000516057223 */ /* 0x000fe2000000001a */
[----:B------:R-:W-:Y:S01]  /*0580*/  FFMA R8, R21, R8, R25 ;  /* 0x0000000815087223 */ /* 0x000fe20000000019 */
[----:B------:R-:W-:Y:S01]  /*0590*/  FFMA R10, R23, R10, R27 ;  /* 0x0000000a170a7223 */ /* 0x000fe2000000001b */
[C-C-:B------:R-:W-:Y:S01]  /*05a0*/  FFMA R3, R20.reuse, R15, R24.reuse ;  /* 0x0000000f14037223 */ /* 0x140fe20000000018 */
[----:B------:R-:W-:Y:S01]  /*05b0*/  FFMA R4, R20, R13, R24 ;  /* 0x0000000d14047223 */ /* 0x000fe20000000018 */
[----:B------:R-:W-:Y:S01]  /*05c0*/  FFMA R9, R21, R12, R25 ;  /* 0x0000000c15097223 */ /* 0x000fe20000000019 */
[----:B------:R-:W-:Y:S01]  /*05d0*/  FFMA R22, R22, R11, R26 ;  /* 0x0000000b16167223 */ /* 0x000fe2000000001a */
[----:B------:R-:W-:Y:S01]  /*05e0*/  FSETP.GEU.AND P6, PT, R2, RZ, PT ;  /* 0x000000ff0200720b */ /* 0x000fe20003fce000 */
[----:B0-----:R-:W-:Y:S01]  /*05f0*/  IMAD.WIDE R12, R0, 0x4, R6 ;  /* 0x00000004000c7825 */ /* 0x001fe200078e0206 */
[----:B------:R-:W-:-:S02]  /*0600*/  FSETP.GEU.AND P5, PT, R5, RZ, PT ;  /* 0x000000ff0500720b */ /* 0x000fc40003fae000 */
[----:B------:R-:W-:Y:S02]  /*0610*/  FSETP.GEU.AND P4, PT, R8, RZ, PT ;  /* 0x000000ff0800720b */ /* 0x000fe40003f8e000 */
[----:B------:R-:W-:Y:S02]  /*0620*/  FSETP.GEU.AND P3, PT, R10, RZ, PT ;  /* 0x000000ff0a00720b */ /* 0x000fe40003f6e000 */
[----:B------:R-:W-:Y:S02]  /*0630*/  SEL R7, R2, RZ, P6 ;  /* 0x000000ff02077207 */ /* 0x000fe40003000000 */
[----:B------:R-:W-:Y:S02]  /*0640*/  FSETP.GEU.AND P0, PT, R4, RZ, PT ;  /* 0x000000ff0400720b */ /* 0x000fe40003f0e000 */
[----:B------:R-:W-:Y:S02]  /*0650*/  FSETP.GEU.AND P2, PT, R22, RZ, PT ;  /* 0x000000ff1600720b */ /* 0x000fe40003f4e000 */
[----:B------:R-:W-:-:S02]  /*0660*/  FSETP.GEU.AND P1, PT, R9, RZ, PT ;  /* 0x000000ff0900720b */ /* 0x000fc40003f2e000 */
[----:B------:R-:W-:Y:S02]  /*0670*/  FSETP.GEU.AND P6, PT, R3, RZ, PT ;  /* 0x000000ff0300720b */ /* 0x000fe40003fce000 */
[----:B------:R-:W-:Y:S02]  /*0680*/  SEL R6, R5, RZ, P5 ;  /* 0x000000ff05067207 */ /* 0x000fe40002800000 */
[----:B------:R-:W-:Y:S02]  /*0690*/  SEL R5, R8, RZ, P4 ;  /* 0x000000ff08057207 */ /* 0x000fe40002000000 */
[----:B------:R-:W-:Y:S02]  /*06a0*/  SEL R11, R10, RZ, P3 ;  /* 0x000000ff0a0b7207 */ /* 0x000fe40001800000 */
[----:B------:R-:W-:Y:S02]  /*06b0*/  SEL R10, R22, RZ, P2 ;  /* 0x000000ff160a7207 */ /* 0x000fe40001000000 */
[----:B------:R-:W-:-:S02]  /*06c0*/  SEL R9, R9, RZ, P1 ;  /* 0x000000ff09097207 */ /* 0x000fc40000800000 */
[----:B------:R-:W-:Y:S02]  /*06d0*/  SEL R8, R3, RZ, P6 ;  /* 0x000000ff03087207 */ /* 0x000fe40003000000 */
[----:B------:R-:W-:-:S03]  /*06e0*/  SEL R4, R4, RZ, P0 ;  /* 0x000000ff04047207 */ /* 0x000fc60000000000 */
[----:B------:R-:W-:Y:S04]  /*06f0*/  STG.E.128 desc[UR4][R12.64], R8 ;  /* 0x000000080c007986 */ /* 0x000fe8000c101d04 */
[----:B------:R-:W-:Y:S01]  /*0700*/  STG.E.128 desc[UR4][R12.64+0x800], R4 ;  /* 0x000800040c007986 */ /* 0x000fe2000c101d04 */
[----:B------:R-:W-:Y:S05]  /*0710*/  EXIT ;  /* 0x000000000000794d */ /* 0x000fea0003800000 */
.L_x_0:
[----:B------:R-:W-:-:S00]  /*0720*/  BRA `(.L_x_0) ;  /* 0xfffffffc00fc7947 */ /* 0x000fc0000383ffff */
[----:B------:R-:W-:-:S00]  /*0730*/  NOP ;  /* 0x0000000000007918 */ /* 0x000fc00000000000 */
        /* <DEDUP_REMOVED lines=12> */
.L_x_1:


//--------------------- .nv.global.init           --------------------------
	.section	.nv.global.init,"aw",@progbits
.nv.global.init:
	.type		_$_str,@object
	.size		_$_str,(_$_str_$_2 - _$_str)
_$_str:
        /*0000*/ 	.byte	0x5f, 0x5f, 0x43, 0x55, 0x44, 0x41, 0x5f, 0x46, 0x54, 0x5a, 0x00
	.type		_$_str_$_2,@object
	.size		_$_str_$_2,(.L_1 - _$_str_$_2)
_$_str_$_2:
        /*000b*/ 	.byte	0x5f, 0x5f, 0x43, 0x55, 0x44, 0x41, 0x5f, 0x50, 0x52, 0x45, 0x43, 0x5f, 0x53, 0x51, 0x52, 0x54
        /*001b*/ 	.byte	0x00
.L_1:


//--------------------- .nv.constant0.triton_poi_fused__native_batch_norm_legit_no_training_relu_42 --------------------------
	.section	.nv.constant0.triton_poi_fused__native_batch_norm_legit_no_training_relu_42,"a",@progbits
	.sectionflags	@""
	.align	4
.nv.constant0.triton_poi_fused__native_batch_norm_legit_no_training_relu_42:
	.zero		580
